//
// Generated by NVIDIA NVVM Compiler
//
// Compiler Build ID: CL-36424714
// Cuda compilation tools, release 13.0, V13.0.88
// Based on NVVM 20.0.0
//

.version 9.0
.target sm_100
.address_size 64

	// .globl	_Z21WindowSumSimpleKernelPfS_i
// _ZZ21WindowSumSharedKernelPfS_iiE4temp has been demoted

.visible .entry _Z21WindowSumSimpleKernelPfS_i(
	.param .u64 .ptr .align 1 _Z21WindowSumSimpleKernelPfS_i_param_0,
	.param .u64 .ptr .align 1 _Z21WindowSumSimpleKernelPfS_i_param_1,
	.param .u32 _Z21WindowSumSimpleKernelPfS_i_param_2
)
{
	.reg .pred 	%p<2>;
	.reg .b32 	%r<6>;
	.reg .b32 	%f<11>;
	.reg .b64 	%rd<8>;

	ld.param.u64 	%rd1, [_Z21WindowSumSimpleKernelPfS_i_param_0];
	ld.param.u64 	%rd2, [_Z21WindowSumSimpleKernelPfS_i_param_1];
	ld.param.u32 	%r2, [_Z21WindowSumSimpleKernelPfS_i_param_2];
	mov.u32 	%r3, %ntid.x;
	mov.u32 	%r4, %ctaid.x;
	mov.u32 	%r5, %tid.x;
	mad.lo.s32 	%r1, %r3, %r4, %r5;
	setp.ge.s32 	%p1, %r1, %r2;
	@%p1 bra 	$L__BB0_2;
	cvta.to.global.u64 	%rd3, %rd2;
	cvta.to.global.u64 	%rd4, %rd1;
	mul.wide.s32 	%rd5, %r1, 4;
	add.s64 	%rd6, %rd4, %rd5;
	ld.global.f32 	%f1, [%rd6];
	add.f32 	%f2, %f1, 0f00000000;
	ld.global.f32 	%f3, [%rd6+4];
	add.f32 	%f4, %f2, %f3;
	ld.global.f32 	%f5, [%rd6+8];
	add.f32 	%f6, %f4, %f5;
	ld.global.f32 	%f7, [%rd6+12];
	add.f32 	%f8, %f6, %f7;
	ld.global.f32 	%f9, [%rd6+16];
	add.f32 	%f10, %f8, %f9;
	add.s64 	%rd7, %rd3, %rd5;
	st.global.f32 	[%rd7], %f10;
$L__BB0_2:
	ret;

}
	// .globl	_Z21WindowSumSharedKernelPfS_ii
.visible .entry _Z21WindowSumSharedKernelPfS_ii(
	.param .u64 .ptr .align 1 _Z21WindowSumSharedKernelPfS_ii_param_0,
	.param .u64 .ptr .align 1 _Z21WindowSumSharedKernelPfS_ii_param_1,
	.param .u32 _Z21WindowSumSharedKernelPfS_ii_param_2,
	.param .u32 _Z21WindowSumSharedKernelPfS_ii_param_3
)
{
	.reg .pred 	%p<6>;
	.reg .b32 	%r<11>;
	.reg .b32 	%f<13>;
	.reg .b64 	%rd<11>;
	// demoted variable
	.shared .align 4 .b8 _ZZ21WindowSumSharedKernelPfS_iiE4temp[32];
	ld.param.u64 	%rd3, [_Z21WindowSumSharedKernelPfS_ii_param_0];
	ld.param.u64 	%rd2, [_Z21WindowSumSharedKernelPfS_ii_param_1];
	ld.param.u32 	%r5, [_Z21WindowSumSharedKernelPfS_ii_param_2];
	ld.param.u32 	%r6, [_Z21WindowSumSharedKernelPfS_ii_param_3];
	cvta.to.global.u64 	%rd1, %rd3;
	mov.u32 	%r7, %ntid.x;
	mov.u32 	%r8, %ctaid.x;
	mov.u32 	%r1, %tid.x;
	mad.lo.s32 	%r2, %r7, %r8, %r1;
	setp.ge.u32 	%p1, %r2, %r5;
	shl.b32 	%r9, %r1, 2;
	mov.u32 	%r10, _ZZ21WindowSumSharedKernelPfS_iiE4temp;
	add.s32 	%r3, %r10, %r9;
	@%p1 bra 	$L__BB1_2;
	mul.wide.u32 	%rd4, %r2, 4;
	add.s64 	%rd5, %rd1, %rd4;
	ld.global.f32 	%f1, [%rd5];
	st.shared.f32 	[%r3], %f1;
$L__BB1_2:
	setp.gt.u32 	%p2, %r1, 3;
	add.s32 	%r4, %r2, 4;
	setp.ge.u32 	%p3, %r4, %r5;
	or.pred  	%p4, %p2, %p3;
	@%p4 bra 	$L__BB1_4;
	mul.wide.u32 	%rd6, %r4, 4;
	add.s64 	%rd7, %rd1, %rd6;
	ld.global.f32 	%f2, [%rd7];
	st.shared.f32 	[%r3+16], %f2;
$L__BB1_4:
	bar.sync 	0;
	setp.ge.s32 	%p5, %r2, %r6;
	@%p5 bra 	$L__BB1_6;
	ld.shared.f32 	%f3, [%r3];
	add.f32 	%f4, %f3, 0f00000000;
	ld.shared.f32 	%f5, [%r3+4];
	add.f32 	%f6, %f4, %f5;
	ld.shared.f32 	%f7, [%r3+8];
	add.f32 	%f8, %f6, %f7;
	ld.shared.f32 	%f9, [%r3+12];
	add.f32 	%f10, %f8, %f9;
	ld.shared.f32 	%f11, [%r3+16];
	add.f32 	%f12, %f10, %f11;
	cvta.to.global.u64 	%rd8, %rd2;
	mul.wide.s32 	%rd9, %r2, 4;
	add.s64 	%rd10, %rd8, %rd9;
	st.global.f32 	[%rd10], %f12;
$L__BB1_6:
	ret;

}


// ===== COMPILED SASS (sm_100) =====

	.target	sm_100

	.elftype	@"ET_EXEC"


//--------------------- .note.nv.tkinfo           --------------------------
	.section	.note.nv.tkinfo,"",@"SHT_NOTE"
	.sectionflags	@"SHF_NOTE_NV_TKINFO"
	.tkinfo
        /*0018*/ 	.word	0x00000002
        /*0030*/ 	.string	""
        /*0030*/ 	.string	"ptxas"
        /*0030*/ 	.string	"Cuda compilation tools, release 13.0, V13.0.88"
        /*0030*/ 	.string	"Build cuda_13.0.r13.0/compiler.36424714_0"
        /*0030*/ 	.string	"-arch sm_100 -m 64 "



//--------------------- .note.nv.cuinfo           --------------------------
	.section	.note.nv.cuinfo,"",@"SHT_NOTE"
	.sectionflags	@"SHF_NOTE_NV_CUINFO"
        /*0018*/ 	.short	0x0002
        /*001a*/ 	.short	0x0064
        /*001c*/ 	.short	0x0082
	.zero		2


//--------------------- .nv.info                  --------------------------
	.section	.nv.info,"",@"SHT_CUDA_INFO"
	.align	4


	//----- nvinfo : EIATTR_REGCOUNT
	.align		4
        /*0000*/ 	.byte	0x04, 0x2f
        /*0002*/ 	.short	(.L_1 - .L_0)
	.align		4
.L_0:
        /*0004*/ 	.word	index@(_Z21WindowSumSimpleKernelPfS_i)
        /*0008*/ 	.word	0x00000012


	//----- nvinfo : EIATTR_FRAME_SIZE
	.align		4
.L_1:
        /*000c*/ 	.byte	0x04, 0x11
        /*000e*/ 	.short	(.L_3 - .L_2)
	.align		4
.L_2:
        /*0010*/ 	.word	index@(_Z21WindowSumSimpleKernelPfS_i)
        /*0014*/ 	.word	0x00000000


	//----- nvinfo : EIATTR_REGCOUNT
	.align		4
.L_3:
        /*0018*/ 	.byte	0x04, 0x2f
        /*001a*/ 	.short	(.L_5 - .L_4)
	.align		4
.L_4:
        /*001c*/ 	.word	index@(_Z21WindowSumSharedKernelPfS_ii)
        /*0020*/ 	.word	0x00000010


	//----- nvinfo : EIATTR_FRAME_SIZE
	.align		4
.L_5:
        /*0024*/ 	.byte	0x04, 0x11
        /*0026*/ 	.short	(.L_7 - .L_6)
	.align		4
.L_6:
        /*0028*/ 	.word	index@(_Z21WindowSumSharedKernelPfS_ii)
        /*002c*/ 	.word	0x00000000


	//----- nvinfo : EIATTR_MIN_STACK_SIZE
	.align		4
.L_7:
        /*0030*/ 	.byte	0x04, 0x12
        /*0032*/ 	.short	(.L_9 - .L_8)
	.align		4
.L_8:
        /*0034*/ 	.word	index@(_Z21WindowSumSharedKernelPfS_ii)
        /*0038*/ 	.word	0x00000000


	//----- nvinfo : EIATTR_MIN_STACK_SIZE
	.align		4
.L_9:
        /*003c*/ 	.byte	0x04, 0x12
        /*003e*/ 	.short	(.L_11 - .L_10)
	.align		4
.L_10:
        /*0040*/ 	.word	index@(_Z21WindowSumSimpleKernelPfS_i)
        /*0044*/ 	.word	0x00000000
.L_11:


//--------------------- .nv.compat                --------------------------
	.section	.nv.compat,"",@"SHT_CUDA_COMPAT_INFO"
	.align	4
        /*0000*/ 	.byte	0x02, 0x09, 0x00, 0x00, 0x02, 0x02, 0x01, 0x00, 0x02, 0x05, 0x05, 0x00, 0x03, 0x07, 0x01, 0x01
        /*0010*/ 	.byte	0x02, 0x03, 0x00, 0x00, 0x02, 0x06, 0x01, 0x00, 0x04, 0x0b, 0x08, 0x00, 0x09, 0x00, 0x00, 0x00
        /*0020*/ 	.byte	0x00, 0x00, 0x00, 0x00


//--------------------- .nv.info._Z21WindowSumSharedKernelPfS_ii --------------------------
	.section	.nv.info._Z21WindowSumSharedKernelPfS_ii,"",@"SHT_CUDA_INFO"
	.sectionflags	@""
	.align	4


	//----- nvinfo : EIATTR_CUDA_API_VERSION
	.align		4
        /*0000*/ 	.byte	0x04, 0x37
        /*0002*/ 	.short	(.L_13 - .L_12)
.L_12:
        /*0004*/ 	.word	0x00000082


	//----- nvinfo : EIATTR_KPARAM_INFO
	.align		4
.L_13:
        /*0008*/ 	.byte	0x04, 0x17
        /*000a*/ 	.short	(.L_15 - .L_14)
.L_14:
        /*000c*/ 	.word	0x00000000
        /*0010*/ 	.short	0x0003
        /*0012*/ 	.short	0x0014
        /*0014*/ 	.byte	0x00, 0xf0, 0x11, 0x00


	//----- nvinfo : EIATTR_KPARAM_INFO
	.align		4
.L_15:
        /*0018*/ 	.byte	0x04, 0x17
        /*001a*/ 	.short	(.L_17 - .L_16)
.L_16:
        /*001c*/ 	.word	0x00000000
        /*0020*/ 	.short	0x0002
        /*0022*/ 	.short	0x0010
        /*0024*/ 	.byte	0x00, 0xf0, 0x11, 0x00


	//----- nvinfo : EIATTR_KPARAM_INFO
	.align		4
.L_17:
        /*0028*/ 	.byte	0x04, 0x17
        /*002a*/ 	.short	(.L_19 - .L_18)
.L_18:
        /*002c*/ 	.word	0x00000000
        /*0030*/ 	.short	0x0001
        /*0032*/ 	.short	0x0008
        /*0034*/ 	.byte	0x00, 0xf5, 0x21, 0x00


	//----- nvinfo : EIATTR_KPARAM_INFO
	.align		4
.L_19:
        /*0038*/ 	.byte	0x04, 0x17
        /*003a*/ 	.short	(.L_21 - .L_20)
.L_20:
        /*003c*/ 	.word	0x00000000
        /*0040*/ 	.short	0x0000
        /*0042*/ 	.short	0x0000
        /*0044*/ 	.byte	0x00, 0xf5, 0x21, 0x00


	//----- nvinfo : EIATTR_SPARSE_MMA_MASK
	.align		4
.L_21:
        /*0048*/ 	.byte	0x03, 0x50
        /*004a*/ 	.short	0x0000


	//----- nvinfo : EIATTR_MAXREG_COUNT
	.align		4
        /*004c*/ 	.byte	0x03, 0x1b
        /*004e*/ 	.short	0x00ff


	//----- nvinfo : EIATTR_NUM_BARRIERS
	.align		4
        /*0050*/ 	.byte	0x02, 0x4c
        /*0052*/ 	.byte	0x01
	.zero		1


	//----- nvinfo : EIATTR_MERCURY_ISA_VERSION
	.align		4
        /*0054*/ 	.byte	0x03, 0x5f
        /*0056*/ 	.short	0x0101


	//----- nvinfo : EIATTR_VRC_CTA_INIT_COUNT
	.align		4
        /*0058*/ 	.byte	0x02, 0x4a
	.zero		1
	.zero		1


	//----- nvinfo : EIATTR_EXIT_INSTR_OFFSETS
	.align		4
        /*005c*/ 	.byte	0x04, 0x1c
        /*005e*/ 	.short	(.L_23 - .L_22)


	//   ....[0]....
.L_22:
        /*0060*/ 	.word	0x000001a0


	//   ....[1]....
        /*0064*/ 	.word	0x00000280


	//----- nvinfo : EIATTR_CBANK_PARAM_SIZE
	.align		4
.L_23:
        /*0068*/ 	.byte	0x03, 0x19
        /*006a*/ 	.short	0x0018


	//----- nvinfo : EIATTR_PARAM_CBANK
	.align		4
        /*006c*/ 	.byte	0x04, 0x0a
        /*006e*/ 	.short	(.L_25 - .L_24)
	.align		4
.L_24:
        /*0070*/ 	.word	index@(.nv.constant0._Z21WindowSumSharedKernelPfS_ii)
        /*0074*/ 	.short	0x0380
        /*0076*/ 	.short	0x0018


	//----- nvinfo : EIATTR_SW_WAR
	.align		4
.L_25:
        /*0078*/ 	.byte	0x04, 0x36
        /*007a*/ 	.short	(.L_27 - .L_26)
.L_26:
        /*007c*/ 	.word	0x00000008
.L_27:


//--------------------- .nv.info._Z21WindowSumSimpleKernelPfS_i --------------------------
	.section	.nv.info._Z21WindowSumSimpleKernelPfS_i,"",@"SHT_CUDA_INFO"
	.sectionflags	@""
	.align	4


	//----- nvinfo : EIATTR_CUDA_API_VERSION
	.align		4
        /*0000*/ 	.byte	0x04, 0x37
        /*0002*/ 	.short	(.L_29 - .L_28)
.L_28:
        /*0004*/ 	.word	0x00000082


	//----- nvinfo : EIATTR_KPARAM_INFO
	.align		4
.L_29:
        /*0008*/ 	.byte	0x04, 0x17
        /*000a*/ 	.short	(.L_31 - .L_30)
.L_30:
        /*000c*/ 	.word	0x00000000
        /*0010*/ 	.short	0x0002
        /*0012*/ 	.short	0x0010
        /*0014*/ 	.byte	0x00, 0xf0, 0x11, 0x00


	//----- nvinfo : EIATTR_KPARAM_INFO
	.align		4
.L_31:
        /*0018*/ 	.byte	0x04, 0x17
        /*001a*/ 	.short	(.L_33 - .L_32)
.L_32:
        /*001c*/ 	.word	0x00000000
        /*0020*/ 	.short	0x0001
        /*0022*/ 	.short	0x0008
        /*0024*/ 	.byte	0x00, 0xf5, 0x21, 0x00


	//----- nvinfo : EIATTR_KPARAM_INFO
	.align		4
.L_33:
        /*0028*/ 	.byte	0x04, 0x17
        /*002a*/ 	.short	(.L_35 - .L_34)
.L_34:
        /*002c*/ 	.word	0x00000000
        /*0030*/ 	.short	0x0000
        /*0032*/ 	.short	0x0000
        /*0034*/ 	.byte	0x00, 0xf5, 0x21, 0x00


	//----- nvinfo : EIATTR_SPARSE_MMA_MASK
	.align		4
.L_35:
        /*0038*/ 	.byte	0x03, 0x50
        /*003a*/ 	.short	0x0000


	//----- nvinfo : EIATTR_MAXREG_COUNT
	.align		4
        /*003c*/ 	.byte	0x03, 0x1b
        /*003e*/ 	.short	0x00ff


	//----- nvinfo : EIATTR_MERCURY_ISA_VERSION
	.align		4
        /*0040*/ 	.byte	0x03, 0x5f
        /*0042*/ 	.short	0x0101


	//----- nvinfo : EIATTR_VRC_CTA_INIT_COUNT
	.align		4
        /*0044*/ 	.byte	0x02, 0x4a
	.zero		1
	.zero		1


	//----- nvinfo : EIATTR_EXIT_INSTR_OFFSETS
	.align		4
        /*0048*/ 	.byte	0x04, 0x1c
        /*004a*/ 	.short	(.L_37 - .L_36)


	//   ....[0]....
.L_36:
        /*004c*/ 	.word	0x00000070


	//   ....[1]....
        /*0050*/ 	.word	0x00000180


	//----- nvinfo : EIATTR_CBANK_PARAM_SIZE
	.align		4
.L_37:
        /*0054*/ 	.byte	0x03, 0x19
        /*0056*/ 	.short	0x0014


	//----- nvinfo : EIATTR_PARAM_CBANK
	.align		4
        /*0058*/ 	.byte	0x04, 0x0a
        /*005a*/ 	.short	(.L_39 - .L_38)
	.align		4
.L_38:
        /*005c*/ 	.word	index@(.nv.constant0._Z21WindowSumSimpleKernelPfS_i)
        /*0060*/ 	.short	0x0380
        /*0062*/ 	.short	0x0014


	//----- nvinfo : EIATTR_SW_WAR
	.align		4
.L_39:
        /*0064*/ 	.byte	0x04, 0x36
        /*0066*/ 	.short	(.L_41 - .L_40)
.L_40:
        /*0068*/ 	.word	0x00000008
.L_41:


//--------------------- .nv.callgraph             --------------------------
	.section	.nv.callgraph,"",@"SHT_CUDA_CALLGRAPH"
	.align	4
	.sectionentsize	8
	.align		4
        /*0000*/ 	.word	0x00000000
	.align		4
        /*0004*/ 	.word	0xffffffff
	.align		4
        /*0008*/ 	.word	0x00000000
	.align		4
        /*000c*/ 	.word	0xfffffffe
	.align		4
        /*0010*/ 	.word	0x00000000
	.align		4
        /*0014*/ 	.word	0xfffffffd
	.align		4
        /*0018*/ 	.word	0x00000000
	.align		4
        /*001c*/ 	.word	0xfffffffc


//--------------------- .text._Z21WindowSumSharedKernelPfS_ii --------------------------
	.section	.text._Z21WindowSumSharedKernelPfS_ii,"ax",@progbits
	.align	128
        .global         _Z21WindowSumSharedKernelPfS_ii
        .type           _Z21WindowSumSharedKernelPfS_ii,@function
        .size           _Z21WindowSumSharedKernelPfS_ii,(.L_x_2 - _Z21WindowSumSharedKernelPfS_ii)
        .other          _Z21WindowSumSharedKernelPfS_ii,@"STO_CUDA_ENTRY STV_DEFAULT"
_Z21WindowSumSharedKernelPfS_ii:
.text._Z21WindowSumSharedKernelPfS_ii:
[----:B------:R-:W-:Y:S01]  /*0000*/  LDC R1, c[0x0][0x37c] ;  /* 0x0000df00ff017b82 */ /* 0x000fe20000000800 */
[----:B------:R-:W0:Y:S01]  /*0010*/  S2R R7, SR_CTAID.X ;  /* 0x0000000000077919 */ /* 0x000e220000002500 */
[----:B------:R-:W0:Y:S01]  /*0020*/  LDCU UR4, c[0x0][0x360] ;  /* 0x00006c00ff0477ac */ /* 0x000e220008000800 */
[----:B------:R-:W0:Y:S01]  /*0030*/  S2R R0, SR_TID.X ;  /* 0x0000000000007919 */ /* 0x000e220000002100 */
[----:B------:R-:W1:Y:S01]  /*0040*/  LDCU UR5, c[0x0][0x390] ;  /* 0x00007200ff0577ac */ /* 0x000e620008000800 */
[----:B------:R-:W2:Y:S01]  /*0050*/  LDCU.64 UR6, c[0x0][0x358] ;  /* 0x00006b00ff0677ac */ /* 0x000ea20008000a00 */
[----:B------:R-:W3:Y:S01]  /*0060*/  LDCU UR8, c[0x0][0x394] ;  /* 0x00007280ff0877ac */ /* 0x000ee20008000800 */
[----:B0-----:R-:W-:-:S05]  /*0070*/  IMAD R7, R7, UR4, R0 ;  /* 0x0000000407077c24 */ /* 0x001fca000f8e0200 */
[C---:B------:R-:W-:Y:S02]  /*0080*/  IADD3 R9, PT, PT, R7.reuse, 0x4, RZ ;  /* 0x0000000407097810 */ /* 0x040fe40007ffe0ff */
[----:B-1----:R-:W-:Y:S02]  /*0090*/  ISETP.GE.U32.AND P1, PT, R7, UR5, PT ;  /* 0x0000000507007c0c */ /* 0x002fe4000bf26070 */
[----:B------:R-:W-:-:S04]  /*00a0*/  ISETP.GE.U32.AND P0, PT, R9, UR5, PT ;  /* 0x0000000509007c0c */ /* 0x000fc8000bf06070 */
[----:B------:R-:W-:-:S07]  /*00b0*/  ISETP.GT.U32.OR P0, PT, R0, 0x3, P0 ;  /* 0x000000030000780c */ /* 0x000fce0000704470 */
[----:B------:R-:W0:Y:S08]  /*00c0*/  @!P1 LDC.64 R2, c[0x0][0x380] ;  /* 0x0000e000ff029b82 */ /* 0x000e300000000a00 */
[----:B------:R-:W1:Y:S01]  /*00d0*/  @!P0 LDC.64 R4, c[0x0][0x380] ;  /* 0x0000e000ff048b82 */ /* 0x000e620000000a00 */
[----:B0-----:R-:W-:-:S06]  /*00e0*/  @!P1 IMAD.WIDE.U32 R2, R7, 0x4, R2 ;  /* 0x0000000407029825 */ /* 0x001fcc00078e0002 */
[----:B--2---:R-:W2:Y:S01]  /*00f0*/  @!P1 LDG.E R3, desc[UR6][R2.64] ;  /* 0x0000000602039981 */ /* 0x004ea2000c1e1900 */
[----:B-1----:R-:W-:-:S06]  /*0100*/  @!P0 IMAD.WIDE.U32 R4, R9, 0x4, R4 ;  /* 0x0000000409048825 */ /* 0x002fcc00078e0004 */
[----:B------:R-:W4:Y:S01]  /*0110*/  @!P0 LDG.E R5, desc[UR6][R4.64] ;  /* 0x0000000604058981 */ /* 0x000f22000c1e1900 */
[----:B------:R-:W0:Y:S01]  /*0120*/  S2UR UR5, SR_CgaCtaId ;  /* 0x00000000000579c3 */ /* 0x000e220000008800 */
[----:B------:R-:W-:Y:S02]  /*0130*/  UMOV UR4, 0x400 ;  /* 0x0000040000047882 */ /* 0x000fe40000000000 */
[----:B0-----:R-:W-:-:S06]  /*0140*/  ULEA UR4, UR5, UR4, 0x18 ;  /* 0x0000000405047291 */ /* 0x001fcc000f8ec0ff */
[----:B------:R-:W-:Y:S02]  /*0150*/  LEA R0, R0, UR4, 0x2 ;  /* 0x0000000400007c11 */ /* 0x000fe4000f8e10ff */
[----:B---3--:R-:W-:-:S03]  /*0160*/  ISETP.GE.AND P2, PT, R7, UR8, PT ;  /* 0x0000000807007c0c */ /* 0x008fc6000bf46270 */
[----:B--2---:R0:W-:Y:S04]  /*0170*/  @!P1 STS [R0], R3 ;  /* 0x0000000300009388 */ /* 0x0041e80000000800 */
[----:B----4-:R0:W-:Y:S01]  /*0180*/  @!P0 STS [R0+0x10], R5 ;  /* 0x0000100500008388 */ /* 0x0101e20000000800 */
[----:B------:R-:W-:Y:S06]  /*0190*/  BAR.SYNC.DEFER_BLOCKING 0x0 ;  /* 0x0000000000007b1d */ /* 0x000fec0000010000 */
[----:B------:R-:W-:Y:S05]  /*01a0*/  @P2 EXIT ;  /* 0x000000000000294d */ /* 0x000fea0003800000 */
[----:B------:R-:W1:Y:S01]  /*01b0*/  LDS R4, [R0] ;  /* 0x0000000000047984 */ /* 0x000e620000000800 */
[----:B0-----:R-:W0:Y:S03]  /*01c0*/  LDC.64 R2, c[0x0][0x388] ;  /* 0x0000e200ff027b82 */ /* 0x001e260000000a00 */
[----:B------:R-:W2:Y:S04]  /*01d0*/  LDS R5, [R0+0x4] ;  /* 0x0000040000057984 */ /* 0x000ea80000000800 */
[----:B------:R-:W3:Y:S04]  /*01e0*/  LDS R9, [R0+0x8] ;  /* 0x0000080000097984 */ /* 0x000ee80000000800 */
[----:B------:R-:W4:Y:S04]  /*01f0*/  LDS R11, [R0+0xc] ;  /* 0x00000c00000b7984 */ /* 0x000f280000000800 */
[----:B------:R-:W5:Y:S01]  /*0200*/  LDS R13, [R0+0x10] ;  /* 0x00001000000d7984 */ /* 0x000f620000000800 */
[----:B0-----:R-:W-:-:S04]  /*0210*/  IMAD.WIDE R2, R7, 0x4, R2 ;  /* 0x0000000407027825 */ /* 0x001fc800078e0202 */
[----:B-1----:R-:W-:-:S04]  /*0220*/  FADD R4, RZ, R4 ;  /* 0x00000004ff047221 */ /* 0x002fc80000000000 */
[----:B--2---:R-:W-:-:S04]  /*0230*/  FADD R4, R4, R5 ;  /* 0x0000000504047221 */ /* 0x004fc80000000000 */
[----:B---3--:R-:W-:-:S04]  /*0240*/  FADD R4, R4, R9 ;  /* 0x0000000904047221 */ /* 0x008fc80000000000 */
[----:B----4-:R-:W-:-:S04]  /*0250*/  FADD R4, R4, R11 ;  /* 0x0000000b04047221 */ /* 0x010fc80000000000 */
[----:B-----5:R-:W-:-:S05]  /*0260*/  FADD R13, R4, R13 ;  /* 0x0000000d040d7221 */ /* 0x020fca0000000000 */
[----:B------:R-:W-:Y:S01]  /*0270*/  STG.E desc[UR6][R2.64], R13 ;  /* 0x0000000d02007986 */ /* 0x000fe2000c101906 */
[----:B------:R-:W-:Y:S05]  /*0280*/  EXIT ;  /* 0x000000000000794d */ /* 0x000fea0003800000 */
.L_x_0:
[----:B------:R-:W-:-:S00]  /*0290*/  BRA `(.L_x_0) ;  /* 0xfffffffc00fc7947 */ /* 0x000fc0000383ffff */
[----:B------:R-:W-:-:S00]  /*02a0*/  NOP ;  /* 0x0000000000007918 */ /* 0x000fc00000000000 */
        /* <DEDUP_REMOVED lines=13> */
.L_x_2:


//--------------------- .text._Z21WindowSumSimpleKernelPfS_i --------------------------
	.section	.text._Z21WindowSumSimpleKernelPfS_i,"ax",@progbits
	.align	128
        .global         _Z21WindowSumSimpleKernelPfS_i
        .type           _Z21WindowSumSimpleKernelPfS_i,@function
        .size           _Z21WindowSumSimpleKernelPfS_i,(.L_x_3 - _Z21WindowSumSimpleKernelPfS_i)
        .other          _Z21WindowSumSimpleKernelPfS_i,@"STO_CUDA_ENTRY STV_DEFAULT"
_Z21WindowSumSimpleKernelPfS_i:
.text._Z21WindowSumSimpleKernelPfS_i:
[----:B------:R-:W-:Y:S01]  /*0000*/  LDC R1, c[0x0][0x37c] ;  /* 0x0000df00ff017b82 */ /* 0x000fe20000000800 */
[----:B------:R-:W0:Y:S01]  /*0010*/  S2R R7, SR_CTAID.X ;  /* 0x0000000000077919 */ /* 0x000e220000002500 */
[----:B------:R-:W0:Y:S01]  /*0020*/  LDCU UR4, c[0x0][0x360] ;  /* 0x00006c00ff0477ac */ /* 0x000e220008000800 */
[----:B------:R-:W0:Y:S01]  /*0030*/  S2R R0, SR_TID.X ;  /* 0x0000000000007919 */ /* 0x000e220000002100 */
[----:B------:R-:W1:Y:S01]  /*0040*/  LDCU UR5, c[0x0][0x390] ;  /* 0x00007200ff0577ac */ /* 0x000e620008000800 */
[----:B0-----:R-:W-:-:S05]  /*0050*/  IMAD R7, R7, UR4, R0 ;  /* 0x0000000407077c24 */ /* 0x001fca000f8e0200 */
[----:B-1----:R-:W-:-:S13]  /*0060*/  ISETP.GE.AND P0, PT, R7, UR5, PT ;  /* 0x0000000507007c0c */ /* 0x002fda000bf06270 */
[----:B------:R-:W-:Y:S05]  /*0070*/  @P0 EXIT ;  /* 0x000000000000094d */ /* 0x000fea0003800000 */
[----:B------:R-:W0:Y:S01]  /*0080*/  LDC.64 R2, c[0x0][0x380] ;  /* 0x0000e000ff027b82 */ /* 0x000e220000000a00 */
[----:B------:R-:W1:Y:S07]  /*0090*/  LDCU.64 UR4, c[0x0][0x358] ;  /* 0x00006b00ff0477ac */ /* 0x000e6e0008000a00 */
[----:B------:R-:W2:Y:S01]  /*00a0*/  LDC.64 R4, c[0x0][0x388] ;  /* 0x0000e200ff047b82 */ /* 0x000ea20000000a00 */
[----:B0-----:R-:W-:-:S05]  /*00b0*/  IMAD.WIDE R2, R7, 0x4, R2 ;  /* 0x0000000407027825 */ /* 0x001fca00078e0202 */
[----:B-1----:R-:W3:Y:S04]  /*00c0*/  LDG.E R0, desc[UR4][R2.64] ;  /* 0x0000000402007981 */ /* 0x002ee8000c1e1900 */
[----:B------:R-:W4:Y:S04]  /*00d0*/  LDG.E R9, desc[UR4][R2.64+0x4] ;  /* 0x0000040402097981 */ /* 0x000f28000c1e1900 */
[----:B------:R-:W5:Y:S04]  /*00e0*/  LDG.E R11, desc[UR4][R2.64+0x8] ;  /* 0x00000804020b7981 */ /* 0x000f68000c1e1900 */
[----:B------:R-:W5:Y:S04]  /*00f0*/  LDG.E R13, desc[UR4][R2.64+0xc] ;  /* 0x00000c04020d7981 */ /* 0x000f68000c1e1900 */
[----:B------:R-:W5:Y:S01]  /*0100*/  LDG.E R15, desc[UR4][R2.64+0x10] ;  /* 0x00001004020f7981 */ /* 0x000f62000c1e1900 */
[----:B--2---:R-:W-:-:S04]  /*0110*/  IMAD.WIDE R4, R7, 0x4, R4 ;  /* 0x0000000407047825 */ /* 0x004fc800078e0204 */
[----:B---3--:R-:W-:-:S04]  /*0120*/  FADD R0, RZ, R0 ;  /* 0x00000000ff007221 */ /* 0x008fc80000000000 */
[----:B----4-:R-:W-:-:S04]  /*0130*/  FADD R0, R0, R9 ;  /* 0x0000000900007221 */ /* 0x010fc80000000000 */
[----:B-----5:R-:W-:-:S04]  /*0140*/  FADD R0, R0, R11 ;  /* 0x0000000b00007221 */ /* 0x020fc80000000000 */
[----:B------:R-:W-:-:S04]  /*0150*/  FADD R0, R0, R13 ;  /* 0x0000000d00007221 */ /* 0x000fc80000000000 */
[----:B------:R-:W-:-:S05]  /*0160*/  FADD R15, R0, R15 ;  /* 0x0000000f000f7221 */ /* 0x000fca0000000000 */
[----:B------:R-:W-:Y:S01]  /*0170*/  STG.E desc[UR4][R4.64], R15 ;  /* 0x0000000f04007986 */ /* 0x000fe2000c101904 */
[----:B------:R-:W-:Y:S05]  /*0180*/  EXIT ;  /* 0x000000000000794d */ /* 0x000fea0003800000 */
.L_x_1:
        /* <DEDUP_REMOVED lines=15> */
.L_x_3:


//--------------------- .nv.shared._Z21WindowSumSharedKernelPfS_ii --------------------------
	.section	.nv.shared._Z21WindowSumSharedKernelPfS_ii,"aw",@nobits
	.sectionflags	@""
	.align	4
.nv.shared._Z21WindowSumSharedKernelPfS_ii:
	.zero		1056


//--------------------- .nv.shared.reserved.0     --------------------------
	.section	.nv.shared.reserved.0,"aw",@nobits
	.weak		__nv_reservedSMEM_offset_0_alias
	.size		__nv_reservedSMEM_offset_0_alias, 0, 64
	.other		__nv_reservedSMEM_offset_0_alias,@"STO_CUDA_RESERVED_SHARED STV_DEFAULT"
__nv_reservedSMEM_offset_0_alias:
	.zero		0
	.zero		64


//--------------------- .nv.constant0._Z21WindowSumSharedKernelPfS_ii --------------------------
	.section	.nv.constant0._Z21WindowSumSharedKernelPfS_ii,"a",@progbits
	.sectionflags	@""
	.align	4
.nv.constant0._Z21WindowSumSharedKernelPfS_ii:
	.zero		920


//--------------------- .nv.constant0._Z21WindowSumSimpleKernelPfS_i --------------------------
	.section	.nv.constant0._Z21WindowSumSimpleKernelPfS_i,"a",@progbits
	.sectionflags	@""
	.align	4
.nv.constant0._Z21WindowSumSimpleKernelPfS_i:
	.zero		916


//--------------------- SYMBOLS --------------------------

	.type		.nv.reservedSmem.offset0,@object
	.size		.nv.reservedSmem.offset0,0x4
	.type		.nv.reservedSmem.cap,@object
	.size		.nv.reservedSmem.cap,0x4
